	.headerflags	@"EF_CUDA_TEXMODE_UNIFIED EF_CUDA_64BIT_ADDRESS EF_CUDA_ACCELERATORS EF_CUDA_SM90 EF_CUDA_VIRTUAL_SM(EF_CUDA_SM90)"
	.elftype	@"ET_EXEC"


//--------------------- .nv.info                  --------------------------
	.section	.nv.info,"",@"SHT_CUDA_INFO"
	.align	4


	//----- nvinfo : EIATTR_REGCOUNT
	.align		4
        /*0000*/ 	.byte	0x04, 0x2f
        /*0002*/ 	.short	(.L_1 - .L_0)
	.align		4
.L_0:
        /*0004*/ 	.word	index@(triton_poi_fused_leaky_relu_leaky_relu_backward_view_0)
        /*0008*/ 	.word	0x00000010


	//----- nvinfo : EIATTR_MIN_STACK_SIZE
	.align		4
.L_1:
        /*000c*/ 	.byte	0x04, 0x12
        /*000e*/ 	.short	(.L_3 - .L_2)
	.align		4
.L_2:
        /*0010*/ 	.word	index@(triton_poi_fused_leaky_relu_leaky_relu_backward_view_0)
        /*0014*/ 	.word	0x00000000


	//----- nvinfo : EIATTR_FRAME_SIZE
	.align		4
.L_3:
        /*0018*/ 	.byte	0x04, 0x11
        /*001a*/ 	.short	(.L_5 - .L_4)
	.align		4
.L_4:
        /*001c*/ 	.word	index@(triton_poi_fused_leaky_relu_leaky_relu_backward_view_0)
        /*0020*/ 	.word	0x00000000


	//----- nvinfo : EIATTR_MIN_STACK_SIZE
	.align		4
.L_5:
        /*0024*/ 	.byte	0x04, 0x12
        /*0026*/ 	.short	(.L_7 - .L_6)
	.align		4
.L_6:
        /*0028*/ 	.word	index@(triton_poi_fused_leaky_relu_leaky_relu_backward_view_0)
        /*002c*/ 	.word	0x00000000
.L_7:


//--------------------- .nv.info.triton_poi_fused_leaky_relu_leaky_relu_backward_view_0 --------------------------
	.section	.nv.info.triton_poi_fused_leaky_relu_leaky_relu_backward_view_0,"",@"SHT_CUDA_INFO"
	.sectionflags	@""
	.align	4


	//----- nvinfo : EIATTR_CUDA_API_VERSION
	.align		4
        /*0000*/ 	.byte	0x04, 0x37
        /*0002*/ 	.short	(.L_9 - .L_8)
.L_8:
        /*0004*/ 	.word	0x0000007c


	//----- nvinfo : EIATTR_KPARAM_INFO
	.align		4
.L_9:
        /*0008*/ 	.byte	0x04, 0x17
        /*000a*/ 	.short	(.L_11 - .L_10)
.L_10:
        /*000c*/ 	.word	0x00000000
        /*0010*/ 	.short	0x0004
        /*0012*/ 	.short	0x0020
        /*0014*/ 	.byte	0x00, 0xf0, 0x11, 0x00


	//----- nvinfo : EIATTR_KPARAM_INFO
	.align		4
.L_11:
        /*0018*/ 	.byte	0x04, 0x17
        /*001a*/ 	.short	(.L_13 - .L_12)
.L_12:
        /*001c*/ 	.word	0x00000000
        /*0020*/ 	.short	0x0003
        /*0022*/ 	.short	0x0018
        /*0024*/ 	.byte	0x00, 0xf4, 0x21, 0x00


	//----- nvinfo : EIATTR_KPARAM_INFO
	.align		4
.L_13:
        /*0028*/ 	.byte	0x04, 0x17
        /*002a*/ 	.short	(.L_15 - .L_14)
.L_14:
        /*002c*/ 	.word	0x00000000
        /*0030*/ 	.short	0x0002
        /*0032*/ 	.short	0x0010
        /*0034*/ 	.byte	0x00, 0xf4, 0x21, 0x00


	//----- nvinfo : EIATTR_KPARAM_INFO
	.align		4
.L_15:
        /*0038*/ 	.byte	0x04, 0x17
        /*003a*/ 	.short	(.L_17 - .L_16)
.L_16:
        /*003c*/ 	.word	0x00000000
        /*0040*/ 	.short	0x0001
        /*0042*/ 	.short	0x0008
        /*0044*/ 	.byte	0x00, 0xf4, 0x21, 0x00


	//----- nvinfo : EIATTR_KPARAM_INFO
	.align		4
.L_17:
        /*0048*/ 	.byte	0x04, 0x17
        /*004a*/ 	.short	(.L_19 - .L_18)
.L_18:
        /*004c*/ 	.word	0x00000000
        /*0050*/ 	.short	0x0000
        /*0052*/ 	.short	0x0000
        /*0054*/ 	.byte	0x00, 0xf4, 0x21, 0x00


	//----- nvinfo : EIATTR_SPARSE_MMA_MASK
	.align		4
.L_19:
        /*0058*/ 	.byte	0x03, 0x50
        /*005a*/ 	.short	0x0000


	//----- nvinfo : EIATTR_MAXREG_COUNT
	.align		4
        /*005c*/ 	.byte	0x03, 0x1b
        /*005e*/ 	.short	0x00ff


	//----- nvinfo : EIATTR_EXIT_INSTR_OFFSETS
	.align		4
        /*0060*/ 	.byte	0x04, 0x1c
        /*0062*/ 	.short	(.L_21 - .L_20)


	//   ....[0]....
.L_20:
        /*0064*/ 	.word	0x00000260


	//   ....[1]....
        /*0068*/ 	.word	0x00000280


	//----- nvinfo : EIATTR_REQNTID
	.align		4
.L_21:
        /*006c*/ 	.byte	0x04, 0x10
        /*006e*/ 	.short	(.L_23 - .L_22)
.L_22:
        /*0070*/ 	.word	0x00000080
        /*0074*/ 	.word	0x00000001
        /*0078*/ 	.word	0x00000001


	//----- nvinfo : EIATTR_CBANK_PARAM_SIZE
	.align		4
.L_23:
        /*007c*/ 	.byte	0x03, 0x19
        /*007e*/ 	.short	0x0024


	//----- nvinfo : EIATTR_PARAM_CBANK
	.align		4
        /*0080*/ 	.byte	0x04, 0x0a
        /*0082*/ 	.short	(.L_25 - .L_24)
	.align		4
.L_24:
        /*0084*/ 	.word	index@(.nv.constant0.triton_poi_fused_leaky_relu_leaky_relu_backward_view_0)
        /*0088*/ 	.short	0x0210
        /*008a*/ 	.short	0x0024


	//----- nvinfo : EIATTR_SW_WAR
	.align		4
.L_25:
        /*008c*/ 	.byte	0x04, 0x36
        /*008e*/ 	.short	(.L_27 - .L_26)
.L_26:
        /*0090*/ 	.word	0x00000008
.L_27:


//--------------------- .nv.callgraph             --------------------------
	.section	.nv.callgraph,"",@"SHT_CUDA_CALLGRAPH"
	.align	4
	.sectionentsize	8
	.align		4
        /*0000*/ 	.word	0x00000000
	.align		4
        /*0004*/ 	.word	0xffffffff
	.align		4
        /*0008*/ 	.word	0x00000000
	.align		4
        /*000c*/ 	.word	0xfffffffe
	.align		4
        /*0010*/ 	.word	0x00000000
	.align		4
        /*0014*/ 	.word	0xfffffffd
	.align		4
        /*0018*/ 	.word	0x00000000
	.align		4
        /*001c*/ 	.word	0xfffffffc


//--------------------- .text.triton_poi_fused_leaky_relu_leaky_relu_backward_view_0 --------------------------
	.section	.text.triton_poi_fused_leaky_relu_leaky_relu_backward_view_0,"ax",@progbits
	.align	128
        .global         triton_poi_fused_leaky_relu_leaky_relu_backward_view_0
        .type           triton_poi_fused_leaky_relu_leaky_relu_backward_view_0,@function
        .size           triton_poi_fused_leaky_relu_leaky_relu_backward_view_0,(.L_x_1 - triton_poi_fused_leaky_relu_leaky_relu_backward_view_0)
        .other          triton_poi_fused_leaky_relu_leaky_relu_backward_view_0,@"STO_CUDA_ENTRY STV_DEFAULT"
triton_poi_fused_leaky_relu_leaky_relu_backward_view_0:
.text.triton_poi_fused_leaky_relu_leaky_relu_backward_view_0:
[----:B------:R-:W0:Y:S02]  /*0000*/  LDC R1, c[0x0][0x28] ;  /* 0x00000a00ff017b82 */ /* 0x000e240000000800 */
[----:B------:R-:W1:Y:S01]  /*0010*/  S2R R0, SR_TID.X ;  /* 0x0000000000007919 */ /* 0x000e620000002100 */
[----:B------:R-:W2:Y:S01]  /*0020*/  LDC.64 R4, c[0x0][0x218] ;  /* 0x00008600ff047b82 */ /* 0x000ea20000000a00 */
[----:B------:R-:W-:Y:S02]  /*0030*/  CS2R R10, SRZ ;  /* 0x00000000000a7805 */ /* 0x000fe4000001ff00 */
[----:B------:R-:W-:Y:S01]  /*0040*/  CS2R R12, SRZ ;  /* 0x00000000000c7805 */ /* 0x000fe2000001ff00 */
[----:B------:R-:W3:Y:S01]  /*0050*/  S2R R9, SR_CTAID.X ;  /* 0x0000000000097919 */ /* 0x000ee20000002500 */
[----:B------:R-:W-:Y:S01]  /*0060*/  ULDC.64 UR4, c[0x0][0x208] ;  /* 0x0000820000047ab9 */ /* 0x000fe20000000a00 */
[----:B------:R-:W-:Y:S02]  /*0070*/  ULDC.64 UR6, c[0x0][0x228] ;  /* 0x00008a0000067ab9 */ /* 0x000fe40000000a00 */
[----:B------:R-:W4:Y:S01]  /*0080*/  LDC.64 R2, c[0x0][0x210] ;  /* 0x00008400ff027b82 */ /* 0x000f220000000a00 */
[----:B-1----:R-:W-:Y:S01]  /*0090*/  IMAD.SHL.U32 R0, R0, 0x2, RZ ;  /* 0x0000000200007824 */ /* 0x002fe200078e00ff */
[----:B---3--:R-:W-:-:S04]  /*00a0*/  SHF.R.S32.HI R6, RZ, 0x17, R9 ;  /* 0x00000017ff067819 */ /* 0x008fc80000011409 */
[----:B------:R-:W-:-:S05]  /*00b0*/  LOP3.LUT R0, R0, 0xfe, RZ, 0xc0, !PT ;  /* 0x000000fe00007812 */ /* 0x000fca00078ec0ff */
[----:B------:R-:W-:Y:S01]  /*00c0*/  IMAD R9, R9, 0x100, R0 ;  /* 0x0000010009097824 */ /* 0x000fe200078e0200 */
[----:B------:R-:W-:-:S03]  /*00d0*/  SGXT R0, R6, 0x1 ;  /* 0x000000010600781a */ /* 0x000fc60000000200 */
[C---:B----4-:R-:W-:Y:S01]  /*00e0*/  IMAD.WIDE R2, R9.reuse, 0x4, R2 ;  /* 0x0000000409027825 */ /* 0x050fe200078e0202 */
[----:B------:R-:W-:Y:S02]  /*00f0*/  LEA.HI R0, R0, R9, RZ, 0x2 ;  /* 0x0000000900007211 */ /* 0x000fe400078f10ff */
[----:B------:R-:W-:Y:S02]  /*0100*/  ISETP.GE.AND P0, PT, R9, 0x100, PT ;  /* 0x000001000900780c */ /* 0x000fe40003f06270 */
[----:B------:R-:W-:-:S05]  /*0110*/  LOP3.LUT R0, R0, 0xfffffffc, RZ, 0xc0, !PT ;  /* 0xfffffffc00007812 */ /* 0x000fca00078ec0ff */
[----:B------:R-:W-:-:S04]  /*0120*/  IMAD.IADD R7, R9, 0x1, -R0 ;  /* 0x0000000109077824 */ /* 0x000fc800078e0a00 */
[----:B--2---:R-:W-:Y:S02]  /*0130*/  IMAD.WIDE R4, R7, 0x4, R4 ;  /* 0x0000000407047825 */ /* 0x004fe400078e0204 */
[----:B------:R1:W2:Y:S01]  /*0140*/  @!P0 LDG.E.64 R10, desc[UR4][R2.64] ;  /* 0x00000004020a8981 */ /* 0x0002a2000c1e1b00 */
[----:B------:R-:W1:Y:S03]  /*0150*/  LDC.64 R6, c[0x0][0x220] ;  /* 0x00008800ff067b82 */ /* 0x000e660000000a00 */
[----:B------:R-:W2:Y:S01]  /*0160*/  @!P0 LDG.E.EL.64 R12, desc[UR4][R4.64] ;  /* 0x00000004040c8981 */ /* 0x000ea2000c2e1b00 */
[----:B-1----:R-:W-:Y:S01]  /*0170*/  IMAD.WIDE R2, R9, 0x4, R6 ;  /* 0x0000000409027825 */ /* 0x002fe200078e0206 */
[----:B--2---:R-:W-:-:S03]  /*0180*/  FSETP.GT.AND P2, PT, R10, -R12, PT ;  /* 0x8000000c0a00720b */ /* 0x004fc60003f44000 */
[----:B------:R-:W-:Y:S01]  /*0190*/  FADD R10, R12, R10 ;  /* 0x0000000a0c0a7221 */ /* 0x000fe20000000000 */
[----:B------:R-:W-:Y:S01]  /*01a0*/  FSETP.GT.AND P1, PT, R11, -R13, PT ;  /* 0x8000000d0b00720b */ /* 0x000fe20003f24000 */
[----:B------:R-:W-:-:S08]  /*01b0*/  FADD R11, R13, R11 ;  /* 0x0000000b0d0b7221 */ /* 0x000fd00000000000 */
[----:B------:R-:W-:-:S04]  /*01c0*/  @!P2 FMUL R10, R10, 0.10000000149011611938 ;  /* 0x3dcccccd0a0aa820 */ /* 0x000fc80000400000 */
[----:B------:R-:W-:Y:S01]  /*01d0*/  @!P1 FMUL R11, R11, 0.10000000149011611938 ;  /* 0x3dcccccd0b0b9820 */ /* 0x000fe20000400000 */
[----:B------:R-:W-:Y:S02]  /*01e0*/  IADD3 R4, P1, R9, UR6, RZ ;  /* 0x0000000609047c10 */ /* 0x000fe4000ff3e0ff */
[----:B------:R-:W-:Y:S02]  /*01f0*/  FSETP.GT.AND P3, PT, R10, RZ, PT ;  /* 0x000000ff0a00720b */ /* 0x000fe40003f64000 */
[----:B------:R-:W-:Y:S01]  /*0200*/  FSETP.GT.AND P2, PT, R11, RZ, PT ;  /* 0x000000ff0b00720b */ /* 0x000fe20003f44000 */
[----:B------:R1:W-:Y:S01]  /*0210*/  @!P0 STG.E.64 desc[UR4][R2.64], R10 ;  /* 0x0000000a02008986 */ /* 0x0003e2000c101b04 */
[----:B------:R-:W-:Y:S02]  /*0220*/  SEL R0, RZ, 0x1, !P3 ;  /* 0x00000001ff007807 */ /* 0x000fe40005800000 */
[----:B------:R-:W-:Y:S02]  /*0230*/  SEL R7, RZ, 0x100, !P2 ;  /* 0x00000100ff077807 */ /* 0x000fe40005000000 */
[----:B------:R-:W-:-:S03]  /*0240*/  LEA.HI.X.SX32 R5, R9, UR7, 0x1, P1 ;  /* 0x0000000709057c11 */ /* 0x000fc600088f0eff */
[----:B------:R-:W-:Y:S01]  /*0250*/  IMAD.IADD R7, R0, 0x1, R7 ;  /* 0x0000000100077824 */ /* 0x000fe200078e0207 */
[----:B------:R-:W-:Y:S06]  /*0260*/  @P0 EXIT ;  /* 0x000000000000094d */ /* 0x000fec0003800000 */
[----:B------:R-:W-:Y:S01]  /*0270*/  STG.E.U16 desc[UR4][R4.64], R7 ;  /* 0x0000000704007986 */ /* 0x000fe2000c101504 */
[----:B------:R-:W-:Y:S05]  /*0280*/  EXIT ;  /* 0x000000000000794d */ /* 0x000fea0003800000 */
.L_x_0:
[----:B------:R-:W-:-:S00]  /*0290*/  BRA `(.L_x_0) ;  /* 0xfffffffc00fc7947 */ /* 0x000fc0000383ffff */
[----:B------:R-:W-:-:S00]  /*02a0*/  NOP ;  /* 0x0000000000007918 */ /* 0x000fc00000000000 */
        /* <DEDUP_REMOVED lines=13> */
.L_x_1:


//--------------------- .nv.constant0.triton_poi_fused_leaky_relu_leaky_relu_backward_view_0 --------------------------
	.section	.nv.constant0.triton_poi_fused_leaky_relu_leaky_relu_backward_view_0,"a",@progbits
	.sectionflags	@""
	.align	4
.nv.constant0.triton_poi_fused_leaky_relu_leaky_relu_backward_view_0:
	.zero		564
